//
// Generated by NVIDIA NVVM Compiler
//
// Compiler Build ID: CL-36424714
// Cuda compilation tools, release 13.0, V13.0.88
// Based on NVVM 20.0.0
//

.version 9.0
.target sm_100
.address_size 64

	// .globl	_Z10dotProductPfS_S_
// _ZZ10dotProductPfS_S_E5cache has been demoted

.visible .entry _Z10dotProductPfS_S_(
	.param .u64 .ptr .align 1 _Z10dotProductPfS_S__param_0,
	.param .u64 .ptr .align 1 _Z10dotProductPfS_S__param_1,
	.param .u64 .ptr .align 1 _Z10dotProductPfS_S__param_2
)
{
	.reg .pred 	%p<6>;
	.reg .b32 	%r<14>;
	.reg .b32 	%f<9>;
	.reg .b64 	%rd<10>;
	// demoted variable
	.shared .align 4 .b8 _ZZ10dotProductPfS_S_E5cache[4096];
	ld.param.u64 	%rd1, [_Z10dotProductPfS_S__param_0];
	ld.param.u64 	%rd2, [_Z10dotProductPfS_S__param_1];
	ld.param.u64 	%rd3, [_Z10dotProductPfS_S__param_2];
	mov.u32 	%r7, %ctaid.x;
	mov.u32 	%r13, %ntid.x;
	mov.u32 	%r2, %tid.x;
	mad.lo.s32 	%r3, %r7, %r13, %r2;
	shl.b32 	%r8, %r2, 2;
	mov.u32 	%r9, _ZZ10dotProductPfS_S_E5cache;
	add.s32 	%r4, %r9, %r8;
	mov.b32 	%r10, 0;
	st.shared.u32 	[%r4], %r10;
	setp.gt.u32 	%p1, %r3, 100000;
	@%p1 bra 	$L__BB0_7;
	cvta.to.global.u64 	%rd4, %rd1;
	cvta.to.global.u64 	%rd5, %rd2;
	mul.wide.u32 	%rd6, %r3, 4;
	add.s64 	%rd7, %rd4, %rd6;
	ld.global.f32 	%f1, [%rd7];
	add.s64 	%rd8, %rd5, %rd6;
	ld.global.f32 	%f2, [%rd8];
	mul.f32 	%f3, %f1, %f2;
	st.shared.f32 	[%r4], %f3;
	bar.sync 	0;
	setp.lt.u32 	%p2, %r13, 2;
	@%p2 bra 	$L__BB0_5;
$L__BB0_2:
	shr.u32 	%r6, %r13, 1;
	setp.ge.u32 	%p3, %r2, %r6;
	@%p3 bra 	$L__BB0_4;
	shl.b32 	%r11, %r6, 2;
	add.s32 	%r12, %r4, %r11;
	ld.shared.f32 	%f4, [%r12];
	ld.shared.f32 	%f5, [%r4];
	add.f32 	%f6, %f4, %f5;
	st.shared.f32 	[%r4], %f6;
$L__BB0_4:
	bar.sync 	0;
	setp.gt.u32 	%p4, %r13, 3;
	mov.u32 	%r13, %r6;
	@%p4 bra 	$L__BB0_2;
$L__BB0_5:
	setp.ne.s32 	%p5, %r2, 0;
	@%p5 bra 	$L__BB0_7;
	ld.shared.f32 	%f7, [_ZZ10dotProductPfS_S_E5cache];
	cvta.to.global.u64 	%rd9, %rd3;
	atom.global.add.f32 	%f8, [%rd9], %f7;
$L__BB0_7:
	ret;

}


// ===== COMPILED SASS (sm_100) =====

	.target	sm_100

	.elftype	@"ET_EXEC"


//--------------------- .note.nv.tkinfo           --------------------------
	.section	.note.nv.tkinfo,"",@"SHT_NOTE"
	.sectionflags	@"SHF_NOTE_NV_TKINFO"
	.tkinfo
        /*0018*/ 	.word	0x00000002
        /*0030*/ 	.string	""
        /*0030*/ 	.string	"ptxas"
        /*0030*/ 	.string	"Cuda compilation tools, release 13.0, V13.0.88"
        /*0030*/ 	.string	"Build cuda_13.0.r13.0/compiler.36424714_0"
        /*0030*/ 	.string	"-arch sm_100 -m 64 "



//--------------------- .note.nv.cuinfo           --------------------------
	.section	.note.nv.cuinfo,"",@"SHT_NOTE"
	.sectionflags	@"SHF_NOTE_NV_CUINFO"
        /*0018*/ 	.short	0x0002
        /*001a*/ 	.short	0x0064
        /*001c*/ 	.short	0x0082
	.zero		2


//--------------------- .nv.info                  --------------------------
	.section	.nv.info,"",@"SHT_CUDA_INFO"
	.align	4


	//----- nvinfo : EIATTR_REGCOUNT
	.align		4
        /*0000*/ 	.byte	0x04, 0x2f
        /*0002*/ 	.short	(.L_1 - .L_0)
	.align		4
.L_0:
        /*0004*/ 	.word	index@(_Z10dotProductPfS_S_)
        /*0008*/ 	.word	0x0000000c


	//----- nvinfo : EIATTR_FRAME_SIZE
	.align		4
.L_1:
        /*000c*/ 	.byte	0x04, 0x11
        /*000e*/ 	.short	(.L_3 - .L_2)
	.align		4
.L_2:
        /*0010*/ 	.word	index@(_Z10dotProductPfS_S_)
        /*0014*/ 	.word	0x00000000


	//----- nvinfo : EIATTR_MIN_STACK_SIZE
	.align		4
.L_3:
        /*0018*/ 	.byte	0x04, 0x12
        /*001a*/ 	.short	(.L_5 - .L_4)
	.align		4
.L_4:
        /*001c*/ 	.word	index@(_Z10dotProductPfS_S_)
        /*0020*/ 	.word	0x00000000
.L_5:


//--------------------- .nv.compat                --------------------------
	.section	.nv.compat,"",@"SHT_CUDA_COMPAT_INFO"
	.align	4
        /*0000*/ 	.byte	0x02, 0x09, 0x00, 0x00, 0x02, 0x02, 0x01, 0x00, 0x02, 0x05, 0x05, 0x00, 0x03, 0x07, 0x01, 0x01
        /*0010*/ 	.byte	0x02, 0x03, 0x00, 0x00, 0x02, 0x06, 0x01, 0x00, 0x04, 0x0b, 0x08, 0x00, 0x09, 0x00, 0x00, 0x00
        /*0020*/ 	.byte	0x00, 0x00, 0x00, 0x00


//--------------------- .nv.info._Z10dotProductPfS_S_ --------------------------
	.section	.nv.info._Z10dotProductPfS_S_,"",@"SHT_CUDA_INFO"
	.sectionflags	@""
	.align	4


	//----- nvinfo : EIATTR_CUDA_API_VERSION
	.align		4
        /*0000*/ 	.byte	0x04, 0x37
        /*0002*/ 	.short	(.L_7 - .L_6)
.L_6:
        /*0004*/ 	.word	0x00000082


	//----- nvinfo : EIATTR_KPARAM_INFO
	.align		4
.L_7:
        /*0008*/ 	.byte	0x04, 0x17
        /*000a*/ 	.short	(.L_9 - .L_8)
.L_8:
        /*000c*/ 	.word	0x00000000
        /*0010*/ 	.short	0x0002
        /*0012*/ 	.short	0x0010
        /*0014*/ 	.byte	0x00, 0xf5, 0x21, 0x00


	//----- nvinfo : EIATTR_KPARAM_INFO
	.align		4
.L_9:
        /*0018*/ 	.byte	0x04, 0x17
        /*001a*/ 	.short	(.L_11 - .L_10)
.L_10:
        /*001c*/ 	.word	0x00000000
        /*0020*/ 	.short	0x0001
        /*0022*/ 	.short	0x0008
        /*0024*/ 	.byte	0x00, 0xf5, 0x21, 0x00


	//----- nvinfo : EIATTR_KPARAM_INFO
	.align		4
.L_11:
        /*0028*/ 	.byte	0x04, 0x17
        /*002a*/ 	.short	(.L_13 - .L_12)
.L_12:
        /*002c*/ 	.word	0x00000000
        /*0030*/ 	.short	0x0000
        /*0032*/ 	.short	0x0000
        /*0034*/ 	.byte	0x00, 0xf5, 0x21, 0x00


	//----- nvinfo : EIATTR_SPARSE_MMA_MASK
	.align		4
.L_13:
        /*0038*/ 	.byte	0x03, 0x50
        /*003a*/ 	.short	0x0000


	//----- nvinfo : EIATTR_MAXREG_COUNT
	.align		4
        /*003c*/ 	.byte	0x03, 0x1b
        /*003e*/ 	.short	0x00ff


	//----- nvinfo : EIATTR_NUM_BARRIERS
	.align		4
        /*0040*/ 	.byte	0x02, 0x4c
        /*0042*/ 	.byte	0x01
	.zero		1


	//----- nvinfo : EIATTR_MERCURY_ISA_VERSION
	.align		4
        /*0044*/ 	.byte	0x03, 0x5f
        /*0046*/ 	.short	0x0101


	//----- nvinfo : EIATTR_VRC_CTA_INIT_COUNT
	.align		4
        /*0048*/ 	.byte	0x02, 0x4a
	.zero		1
	.zero		1


	//----- nvinfo : EIATTR_EXIT_INSTR_OFFSETS
	.align		4
        /*004c*/ 	.byte	0x04, 0x1c
        /*004e*/ 	.short	(.L_15 - .L_14)


	//   ....[0]....
.L_14:
        /*0050*/ 	.word	0x000000b0


	//   ....[1]....
        /*0054*/ 	.word	0x00000240


	//   ....[2]....
        /*0058*/ 	.word	0x000002b0


	//----- nvinfo : EIATTR_CBANK_PARAM_SIZE
	.align		4
.L_15:
        /*005c*/ 	.byte	0x03, 0x19
        /*005e*/ 	.short	0x0018


	//----- nvinfo : EIATTR_PARAM_CBANK
	.align		4
        /*0060*/ 	.byte	0x04, 0x0a
        /*0062*/ 	.short	(.L_17 - .L_16)
	.align		4
.L_16:
        /*0064*/ 	.word	index@(.nv.constant0._Z10dotProductPfS_S_)
        /*0068*/ 	.short	0x0380
        /*006a*/ 	.short	0x0018


	//----- nvinfo : EIATTR_SW_WAR
	.align		4
.L_17:
        /*006c*/ 	.byte	0x04, 0x36
        /*006e*/ 	.short	(.L_19 - .L_18)
.L_18:
        /*0070*/ 	.word	0x00000008
.L_19:


//--------------------- .nv.callgraph             --------------------------
	.section	.nv.callgraph,"",@"SHT_CUDA_CALLGRAPH"
	.align	4
	.sectionentsize	8
	.align		4
        /*0000*/ 	.word	0x00000000
	.align		4
        /*0004*/ 	.word	0xffffffff
	.align		4
        /*0008*/ 	.word	0x00000000
	.align		4
        /*000c*/ 	.word	0xfffffffe
	.align		4
        /*0010*/ 	.word	0x00000000
	.align		4
        /*0014*/ 	.word	0xfffffffd
	.align		4
        /*0018*/ 	.word	0x00000000
	.align		4
        /*001c*/ 	.word	0xfffffffc


//--------------------- .text._Z10dotProductPfS_S_ --------------------------
	.section	.text._Z10dotProductPfS_S_,"ax",@progbits
	.align	128
        .global         _Z10dotProductPfS_S_
        .type           _Z10dotProductPfS_S_,@function
        .size           _Z10dotProductPfS_S_,(.L_x_3 - _Z10dotProductPfS_S_)
        .other          _Z10dotProductPfS_S_,@"STO_CUDA_ENTRY STV_DEFAULT"
_Z10dotProductPfS_S_:
.text._Z10dotProductPfS_S_:
[----:B------:R-:W-:Y:S01]  /*0000*/  LDC R1, c[0x0][0x37c] ;  /* 0x0000df00ff017b82 */ /* 0x000fe20000000800 */
[----:B------:R-:W0:Y:S07]  /*0010*/  S2R R9, SR_TID.X ;  /* 0x0000000000097919 */ /* 0x000e2e0000002100 */
[----:B------:R-:W0:Y:S01]  /*0020*/  S2UR UR6, SR_CTAID.X ;  /* 0x00000000000679c3 */ /* 0x000e220000002500 */
[----:B------:R-:W-:-:S07]  /*0030*/  UMOV UR4, 0x400 ;  /* 0x0000040000047882 */ /* 0x000fce0000000000 */
[----:B------:R-:W0:Y:S08]  /*0040*/  LDC R6, c[0x0][0x360] ;  /* 0x0000d800ff067b82 */ /* 0x000e300000000800 */
[----:B------:R-:W1:Y:S01]  /*0050*/  S2UR UR5, SR_CgaCtaId ;  /* 0x00000000000579c3 */ /* 0x000e620000008800 */
[----:B0-----:R-:W-:-:S05]  /*0060*/  IMAD R7, R6, UR6, R9 ;  /* 0x0000000606077c24 */ /* 0x001fca000f8e0209 */
[----:B------:R-:W-:Y:S01]  /*0070*/  ISETP.GT.U32.AND P0, PT, R7, 0x186a0, PT ;  /* 0x000186a00700780c */ /* 0x000fe20003f04070 */
[----:B-1----:R-:W-:-:S06]  /*0080*/  ULEA UR4, UR5, UR4, 0x18 ;  /* 0x0000000405047291 */ /* 0x002fcc000f8ec0ff */
[----:B------:R-:W-:-:S05]  /*0090*/  LEA R0, R9, UR4, 0x2 ;  /* 0x0000000409007c11 */ /* 0x000fca000f8e10ff */
[----:B------:R0:W-:Y:S01]  /*00a0*/  STS [R0], RZ ;  /* 0x000000ff00007388 */ /* 0x0001e20000000800 */
[----:B------:R-:W-:Y:S05]  /*00b0*/  @P0 EXIT ;  /* 0x000000000000094d */ /* 0x000fea0003800000 */
[----:B------:R-:W1:Y:S01]  /*00c0*/  LDC.64 R2, c[0x0][0x380] ;  /* 0x0000e000ff027b82 */ /* 0x000e620000000a00 */
[----:B------:R-:W2:Y:S07]  /*00d0*/  LDCU.64 UR6, c[0x0][0x358] ;  /* 0x00006b00ff0677ac */ /* 0x000eae0008000a00 */
[----:B------:R-:W3:Y:S01]  /*00e0*/  LDC.64 R4, c[0x0][0x388] ;  /* 0x0000e200ff047b82 */ /* 0x000ee20000000a00 */
[----:B-1----:R-:W-:-:S06]  /*00f0*/  IMAD.WIDE.U32 R2, R7, 0x4, R2 ;  /* 0x0000000407027825 */ /* 0x002fcc00078e0002 */
[----:B--2---:R-:W2:Y:S01]  /*0100*/  LDG.E R2, desc[UR6][R2.64] ;  /* 0x0000000602027981 */ /* 0x004ea2000c1e1900 */
[----:B---3--:R-:W-:-:S06]  /*0110*/  IMAD.WIDE.U32 R4, R7, 0x4, R4 ;  /* 0x0000000407047825 */ /* 0x008fcc00078e0004 */
[----:B------:R-:W2:Y:S01]  /*0120*/  LDG.E R5, desc[UR6][R4.64] ;  /* 0x0000000604057981 */ /* 0x000ea2000c1e1900 */
[----:B------:R-:W-:Y:S02]  /*0130*/  ISETP.GE.U32.AND P1, PT, R6, 0x2, PT ;  /* 0x000000020600780c */ /* 0x000fe40003f26070 */
[----:B------:R-:W-:Y:S01]  /*0140*/  ISETP.NE.AND P0, PT, R9, RZ, PT ;  /* 0x000000ff0900720c */ /* 0x000fe20003f05270 */
[----:B--2---:R-:W-:-:S05]  /*0150*/  FMUL R7, R2, R5 ;  /* 0x0000000502077220 */ /* 0x004fca0000400000 */
[----:B------:R1:W-:Y:S01]  /*0160*/  STS [R0], R7 ;  /* 0x0000000700007388 */ /* 0x0003e20000000800 */
[----:B------:R-:W-:Y:S06]  /*0170*/  BAR.SYNC.DEFER_BLOCKING 0x0 ;  /* 0x0000000000007b1d */ /* 0x000fec0000010000 */
[----:B------:R-:W-:Y:S05]  /*0180*/  @!P1 BRA `(.L_x_0) ;  /* 0x00000000002c9947 */ /* 0x000fea0003800000 */
.L_x_1:
[----:B------:R-:W-:-:S04]  /*0190*/  SHF.R.U32.HI R4, RZ, 0x1, R6 ;  /* 0x00000001ff047819 */ /* 0x000fc80000011606 */
[----:B------:R-:W-:-:S13]  /*01a0*/  ISETP.GE.U32.AND P1, PT, R9, R4, PT ;  /* 0x000000040900720c */ /* 0x000fda0003f26070 */
[----:B------:R-:W-:Y:S01]  /*01b0*/  @!P1 IMAD R2, R4, 0x4, R0 ;  /* 0x0000000404029824 */ /* 0x000fe200078e0200 */
[----:B------:R-:W-:Y:S05]  /*01c0*/  @!P1 LDS R3, [R0] ;  /* 0x0000000000039984 */ /* 0x000fea0000000800 */
[----:B------:R-:W2:Y:S02]  /*01d0*/  @!P1 LDS R2, [R2] ;  /* 0x0000000002029984 */ /* 0x000ea40000000800 */
[----:B--2---:R-:W-:-:S05]  /*01e0*/  @!P1 FADD R3, R2, R3 ;  /* 0x0000000302039221 */ /* 0x004fca0000000000 */
[----:B------:R2:W-:Y:S01]  /*01f0*/  @!P1 STS [R0], R3 ;  /* 0x0000000300009388 */ /* 0x0005e20000000800 */
[----:B------:R-:W-:Y:S01]  /*0200*/  BAR.SYNC.DEFER_BLOCKING 0x0 ;  /* 0x0000000000007b1d */ /* 0x000fe20000010000 */
[----:B------:R-:W-:Y:S01]  /*0210*/  ISETP.GT.U32.AND P1, PT, R6, 0x3, PT ;  /* 0x000000030600780c */ /* 0x000fe20003f24070 */
[----:B------:R-:W-:-:S12]  /*0220*/  IMAD.MOV.U32 R6, RZ, RZ, R4 ;  /* 0x000000ffff067224 */ /* 0x000fd800078e0004 */
[----:B--2---:R-:W-:Y:S05]  /*0230*/  @P1 BRA `(.L_x_1) ;  /* 0xfffffffc00d41947 */ /* 0x004fea000383ffff */
.L_x_0:
[----:B------:R-:W-:Y:S05]  /*0240*/  @P0 EXIT ;  /* 0x000000000000094d */ /* 0x000fea0003800000 */
[----:B------:R-:W2:Y:S01]  /*0250*/  S2UR UR5, SR_CgaCtaId ;  /* 0x00000000000579c3 */ /* 0x000ea20000008800 */
[----:B------:R-:W-:-:S07]  /*0260*/  UMOV UR4, 0x400 ;  /* 0x0000040000047882 */ /* 0x000fce0000000000 */
[----:B------:R-:W3:Y:S01]  /*0270*/  LDC.64 R2, c[0x0][0x390] ;  /* 0x0000e400ff027b82 */ /* 0x000ee20000000a00 */
[----:B--2---:R-:W-:-:S09]  /*0280*/  ULEA UR4, UR5, UR4, 0x18 ;  /* 0x0000000405047291 */ /* 0x004fd2000f8ec0ff */
[----:B------:R-:W3:Y:S04]  /*0290*/  LDS R5, [UR4] ;  /* 0x00000004ff057984 */ /* 0x000ee80008000800 */
[----:B---3--:R-:W-:Y:S01]  /*02a0*/  REDG.E.ADD.F32.FTZ.RN.STRONG.GPU desc[UR6][R2.64], R5 ;  /* 0x00000005020079a6 */ /* 0x008fe2000c12f306 */
[----:B------:R-:W-:Y:S05]  /*02b0*/  EXIT ;  /* 0x000000000000794d */ /* 0x000fea0003800000 */
.L_x_2:
[----:B------:R-:W-:-:S00]  /*02c0*/  BRA `(.L_x_2) ;  /* 0xfffffffc00fc7947 */ /* 0x000fc0000383ffff */
[----:B------:R-:W-:-:S00]  /*02d0*/  NOP ;  /* 0x0000000000007918 */ /* 0x000fc00000000000 */
        /* <DEDUP_REMOVED lines=10> */
.L_x_3:


//--------------------- .nv.shared._Z10dotProductPfS_S_ --------------------------
	.section	.nv.shared._Z10dotProductPfS_S_,"aw",@nobits
	.sectionflags	@""
	.align	4
.nv.shared._Z10dotProductPfS_S_:
	.zero		5120


//--------------------- .nv.shared.reserved.0     --------------------------
	.section	.nv.shared.reserved.0,"aw",@nobits
	.weak		__nv_reservedSMEM_offset_0_alias
	.size		__nv_reservedSMEM_offset_0_alias, 0, 64
	.other		__nv_reservedSMEM_offset_0_alias,@"STO_CUDA_RESERVED_SHARED STV_DEFAULT"
__nv_reservedSMEM_offset_0_alias:
	.zero		0
	.zero		64


//--------------------- .nv.constant0._Z10dotProductPfS_S_ --------------------------
	.section	.nv.constant0._Z10dotProductPfS_S_,"a",@progbits
	.sectionflags	@""
	.align	4
.nv.constant0._Z10dotProductPfS_S_:
	.zero		920


//--------------------- SYMBOLS --------------------------

	.type		.nv.reservedSmem.offset0,@object
	.size		.nv.reservedSmem.offset0,0x4
	.type		.nv.reservedSmem.cap,@object
	.size		.nv.reservedSmem.cap,0x4
